//
// Generated by NVIDIA NVVM Compiler
//
// Compiler Build ID: CL-36424714
// Cuda compilation tools, release 13.0, V13.0.88
// Based on NVVM 20.0.0
//

.version 9.0
.target sm_100
.address_size 64

	// .globl	_Z7reduce0PfS_
// _ZZ7reduce0PfS_E5sdata has been demoted
// _ZZ7reduce1PfS_E5sdata has been demoted
// _ZZ7reduce2PfS_E5sdata has been demoted
// _ZZ7reduce3PfS_E5sdata has been demoted

.visible .entry _Z7reduce0PfS_(
	.param .u64 .ptr .align 1 _Z7reduce0PfS__param_0,
	.param .u64 .ptr .align 1 _Z7reduce0PfS__param_1
)
{
	.reg .pred 	%p<5>;
	.reg .b32 	%r<16>;
	.reg .b32 	%f<6>;
	.reg .b64 	%rd<9>;
	// demoted variable
	.shared .align 4 .b8 _ZZ7reduce0PfS_E5sdata[1024];
	ld.param.u64 	%rd2, [_Z7reduce0PfS__param_0];
	ld.param.u64 	%rd1, [_Z7reduce0PfS__param_1];
	cvta.to.global.u64 	%rd3, %rd2;
	mov.u32 	%r1, %ctaid.x;
	mov.u32 	%r2, %ntid.x;
	mov.u32 	%r3, %tid.x;
	mad.lo.s32 	%r7, %r1, %r2, %r3;
	mul.wide.u32 	%rd4, %r7, 4;
	add.s64 	%rd5, %rd3, %rd4;
	ld.global.f32 	%f1, [%rd5];
	shl.b32 	%r8, %r3, 2;
	mov.u32 	%r9, _ZZ7reduce0PfS_E5sdata;
	add.s32 	%r4, %r9, %r8;
	st.shared.f32 	[%r4], %f1;
	bar.sync 	0;
	setp.lt.u32 	%p1, %r2, 2;
	@%p1 bra 	$L__BB0_5;
	mov.b32 	%r15, 1;
$L__BB0_2:
	shl.b32 	%r6, %r15, 1;
	add.s32 	%r11, %r6, -1;
	and.b32  	%r12, %r11, %r3;
	setp.ne.s32 	%p2, %r12, 0;
	@%p2 bra 	$L__BB0_4;
	shl.b32 	%r13, %r15, 2;
	add.s32 	%r14, %r4, %r13;
	ld.shared.f32 	%f2, [%r14];
	ld.shared.f32 	%f3, [%r4];
	add.f32 	%f4, %f2, %f3;
	st.shared.f32 	[%r4], %f4;
$L__BB0_4:
	bar.sync 	0;
	setp.lt.u32 	%p3, %r6, %r2;
	mov.u32 	%r15, %r6;
	@%p3 bra 	$L__BB0_2;
$L__BB0_5:
	setp.ne.s32 	%p4, %r3, 0;
	@%p4 bra 	$L__BB0_7;
	ld.shared.f32 	%f5, [_ZZ7reduce0PfS_E5sdata];
	cvta.to.global.u64 	%rd6, %rd1;
	mul.wide.u32 	%rd7, %r1, 4;
	add.s64 	%rd8, %rd6, %rd7;
	st.global.f32 	[%rd8], %f5;
$L__BB0_7:
	ret;

}
	// .globl	_Z7reduce1PfS_
.visible .entry _Z7reduce1PfS_(
	.param .u64 .ptr .align 1 _Z7reduce1PfS__param_0,
	.param .u64 .ptr .align 1 _Z7reduce1PfS__param_1
)
{
	.reg .pred 	%p<5>;
	.reg .b32 	%r<19>;
	.reg .b32 	%f<6>;
	.reg .b64 	%rd<9>;
	// demoted variable
	.shared .align 4 .b8 _ZZ7reduce1PfS_E5sdata[1024];
	ld.param.u64 	%rd2, [_Z7reduce1PfS__param_0];
	ld.param.u64 	%rd1, [_Z7reduce1PfS__param_1];
	cvta.to.global.u64 	%rd3, %rd2;
	mov.u32 	%r1, %ctaid.x;
	mov.u32 	%r2, %ntid.x;
	mov.u32 	%r3, %tid.x;
	mad.lo.s32 	%r7, %r1, %r2, %r3;
	mul.wide.u32 	%rd4, %r7, 4;
	add.s64 	%rd5, %rd3, %rd4;
	ld.global.f32 	%f1, [%rd5];
	shl.b32 	%r8, %r3, 2;
	mov.u32 	%r9, _ZZ7reduce1PfS_E5sdata;
	add.s32 	%r10, %r9, %r8;
	st.shared.f32 	[%r10], %f1;
	bar.sync 	0;
	setp.lt.u32 	%p1, %r2, 2;
	@%p1 bra 	$L__BB1_5;
	mov.b32 	%r18, 1;
$L__BB1_2:
	shl.b32 	%r5, %r18, 1;
	mul.lo.s32 	%r6, %r5, %r3;
	setp.ge.u32 	%p2, %r6, %r2;
	@%p2 bra 	$L__BB1_4;
	add.s32 	%r12, %r6, %r18;
	shl.b32 	%r13, %r12, 2;
	add.s32 	%r15, %r9, %r13;
	ld.shared.f32 	%f2, [%r15];
	shl.b32 	%r16, %r6, 2;
	add.s32 	%r17, %r9, %r16;
	ld.shared.f32 	%f3, [%r17];
	add.f32 	%f4, %f2, %f3;
	st.shared.f32 	[%r17], %f4;
$L__BB1_4:
	bar.sync 	0;
	setp.lt.u32 	%p3, %r5, %r2;
	mov.u32 	%r18, %r5;
	@%p3 bra 	$L__BB1_2;
$L__BB1_5:
	setp.ne.s32 	%p4, %r3, 0;
	@%p4 bra 	$L__BB1_7;
	ld.shared.f32 	%f5, [_ZZ7reduce1PfS_E5sdata];
	cvta.to.global.u64 	%rd6, %rd1;
	mul.wide.u32 	%rd7, %r1, 4;
	add.s64 	%rd8, %rd6, %rd7;
	st.global.f32 	[%rd8], %f5;
$L__BB1_7:
	ret;

}
	// .globl	_Z7reduce2PfS_
.visible .entry _Z7reduce2PfS_(
	.param .u64 .ptr .align 1 _Z7reduce2PfS__param_0,
	.param .u64 .ptr .align 1 _Z7reduce2PfS__param_1
)
{
	.reg .pred 	%p<5>;
	.reg .b32 	%r<13>;
	.reg .b32 	%f<6>;
	.reg .b64 	%rd<9>;
	// demoted variable
	.shared .align 4 .b8 _ZZ7reduce2PfS_E5sdata[1024];
	ld.param.u64 	%rd2, [_Z7reduce2PfS__param_0];
	ld.param.u64 	%rd1, [_Z7reduce2PfS__param_1];
	cvta.to.global.u64 	%rd3, %rd2;
	mov.u32 	%r1, %tid.x;
	mov.u32 	%r2, %ctaid.x;
	mov.u32 	%r12, %ntid.x;
	mad.lo.s32 	%r7, %r2, %r12, %r1;
	mul.wide.u32 	%rd4, %r7, 4;
	add.s64 	%rd5, %rd3, %rd4;
	ld.global.f32 	%f1, [%rd5];
	shl.b32 	%r8, %r1, 2;
	mov.u32 	%r9, _ZZ7reduce2PfS_E5sdata;
	add.s32 	%r4, %r9, %r8;
	st.shared.f32 	[%r4], %f1;
	bar.sync 	0;
	setp.lt.u32 	%p1, %r12, 2;
	@%p1 bra 	$L__BB2_4;
$L__BB2_1:
	shr.u32 	%r6, %r12, 1;
	setp.ge.u32 	%p2, %r1, %r6;
	@%p2 bra 	$L__BB2_3;
	shl.b32 	%r10, %r6, 2;
	add.s32 	%r11, %r4, %r10;
	ld.shared.f32 	%f2, [%r11];
	ld.shared.f32 	%f3, [%r4];
	add.f32 	%f4, %f2, %f3;
	st.shared.f32 	[%r4], %f4;
$L__BB2_3:
	bar.sync 	0;
	setp.gt.u32 	%p3, %r12, 3;
	mov.u32 	%r12, %r6;
	@%p3 bra 	$L__BB2_1;
$L__BB2_4:
	setp.ne.s32 	%p4, %r1, 0;
	@%p4 bra 	$L__BB2_6;
	ld.shared.f32 	%f5, [_ZZ7reduce2PfS_E5sdata];
	cvta.to.global.u64 	%rd6, %rd1;
	mul.wide.u32 	%rd7, %r2, 4;
	add.s64 	%rd8, %rd6, %rd7;
	st.global.f32 	[%rd8], %f5;
$L__BB2_6:
	ret;

}
	// .globl	_Z7reduce3PfS_
.visible .entry _Z7reduce3PfS_(
	.param .u64 .ptr .align 1 _Z7reduce3PfS__param_0,
	.param .u64 .ptr .align 1 _Z7reduce3PfS__param_1
)
{
	.reg .pred 	%p<5>;
	.reg .b32 	%r<16>;
	.reg .b32 	%f<8>;
	.reg .b64 	%rd<11>;
	// demoted variable
	.shared .align 4 .b8 _ZZ7reduce3PfS_E5sdata[1024];
	ld.param.u64 	%rd2, [_Z7reduce3PfS__param_0];
	ld.param.u64 	%rd1, [_Z7reduce3PfS__param_1];
	cvta.to.global.u64 	%rd3, %rd2;
	mov.u32 	%r1, %ctaid.x;
	mov.u32 	%r15, %ntid.x;
	mul.lo.s32 	%r7, %r15, %r1;
	shl.b32 	%r8, %r7, 1;
	mov.u32 	%r3, %tid.x;
	add.s32 	%r9, %r8, %r3;
	mul.wide.u32 	%rd4, %r9, 4;
	add.s64 	%rd5, %rd3, %rd4;
	ld.global.f32 	%f1, [%rd5];
	add.s32 	%r10, %r9, %r15;
	mul.wide.u32 	%rd6, %r10, 4;
	add.s64 	%rd7, %rd3, %rd6;
	ld.global.f32 	%f2, [%rd7];
	add.f32 	%f3, %f1, %f2;
	shl.b32 	%r11, %r3, 2;
	mov.u32 	%r12, _ZZ7reduce3PfS_E5sdata;
	add.s32 	%r4, %r12, %r11;
	st.shared.f32 	[%r4], %f3;
	bar.sync 	0;
	setp.lt.u32 	%p1, %r15, 2;
	@%p1 bra 	$L__BB3_4;
$L__BB3_1:
	shr.u32 	%r6, %r15, 1;
	setp.ge.u32 	%p2, %r3, %r6;
	@%p2 bra 	$L__BB3_3;
	shl.b32 	%r13, %r6, 2;
	add.s32 	%r14, %r4, %r13;
	ld.shared.f32 	%f4, [%r14];
	ld.shared.f32 	%f5, [%r4];
	add.f32 	%f6, %f4, %f5;
	st.shared.f32 	[%r4], %f6;
$L__BB3_3:
	bar.sync 	0;
	setp.gt.u32 	%p3, %r15, 3;
	mov.u32 	%r15, %r6;
	@%p3 bra 	$L__BB3_1;
$L__BB3_4:
	setp.ne.s32 	%p4, %r3, 0;
	@%p4 bra 	$L__BB3_6;
	ld.shared.f32 	%f7, [_ZZ7reduce3PfS_E5sdata];
	cvta.to.global.u64 	%rd8, %rd1;
	mul.wide.u32 	%rd9, %r1, 4;
	add.s64 	%rd10, %rd8, %rd9;
	st.global.f32 	[%rd10], %f7;
$L__BB3_6:
	ret;

}


// ===== COMPILED SASS (sm_100) =====

	.target	sm_100

	.elftype	@"ET_EXEC"


//--------------------- .note.nv.tkinfo           --------------------------
	.section	.note.nv.tkinfo,"",@"SHT_NOTE"
	.sectionflags	@"SHF_NOTE_NV_TKINFO"
	.tkinfo
        /*0018*/ 	.word	0x00000002
        /*0030*/ 	.string	""
        /*0030*/ 	.string	"ptxas"
        /*0030*/ 	.string	"Cuda compilation tools, release 13.0, V13.0.88"
        /*0030*/ 	.string	"Build cuda_13.0.r13.0/compiler.36424714_0"
        /*0030*/ 	.string	"-arch sm_100 -m 64 "



//--------------------- .note.nv.cuinfo           --------------------------
	.section	.note.nv.cuinfo,"",@"SHT_NOTE"
	.sectionflags	@"SHF_NOTE_NV_CUINFO"
        /*0018*/ 	.short	0x0002
        /*001a*/ 	.short	0x0064
        /*001c*/ 	.short	0x0082
	.zero		2


//--------------------- .nv.info                  --------------------------
	.section	.nv.info,"",@"SHT_CUDA_INFO"
	.align	4


	//----- nvinfo : EIATTR_REGCOUNT
	.align		4
        /*0000*/ 	.byte	0x04, 0x2f
        /*0002*/ 	.short	(.L_1 - .L_0)
	.align		4
.L_0:
        /*0004*/ 	.word	index@(_Z7reduce0PfS_)
        /*0008*/ 	.word	0x0000000b


	//----- nvinfo : EIATTR_FRAME_SIZE
	.align		4
.L_1:
        /*000c*/ 	.byte	0x04, 0x11
        /*000e*/ 	.short	(.L_3 - .L_2)
	.align		4
.L_2:
        /*0010*/ 	.word	index@(_Z7reduce0PfS_)
        /*0014*/ 	.word	0x00000000


	//----- nvinfo : EIATTR_REGCOUNT
	.align		4
.L_3:
        /*0018*/ 	.byte	0x04, 0x2f
        /*001a*/ 	.short	(.L_5 - .L_4)
	.align		4
.L_4:
        /*001c*/ 	.word	index@(_Z7reduce1PfS_)
        /*0020*/ 	.word	0x0000000a


	//----- nvinfo : EIATTR_FRAME_SIZE
	.align		4
.L_5:
        /*0024*/ 	.byte	0x04, 0x11
        /*0026*/ 	.short	(.L_7 - .L_6)
	.align		4
.L_6:
        /*0028*/ 	.word	index@(_Z7reduce1PfS_)
        /*002c*/ 	.word	0x00000000


	//----- nvinfo : EIATTR_REGCOUNT
	.align		4
.L_7:
        /*0030*/ 	.byte	0x04, 0x2f
        /*0032*/ 	.short	(.L_9 - .L_8)
	.align		4
.L_8:
        /*0034*/ 	.word	index@(_Z7reduce2PfS_)
        /*0038*/ 	.word	0x0000000b


	//----- nvinfo : EIATTR_FRAME_SIZE
	.align		4
.L_9:
        /*003c*/ 	.byte	0x04, 0x11
        /*003e*/ 	.short	(.L_11 - .L_10)
	.align		4
.L_10:
        /*0040*/ 	.word	index@(_Z7reduce2PfS_)
        /*0044*/ 	.word	0x00000000


	//----- nvinfo : EIATTR_REGCOUNT
	.align		4
.L_11:
        /*0048*/ 	.byte	0x04, 0x2f
        /*004a*/ 	.short	(.L_13 - .L_12)
	.align		4
.L_12:
        /*004c*/ 	.word	index@(_Z7reduce3PfS_)
        /*0050*/ 	.word	0x0000000e


	//----- nvinfo : EIATTR_FRAME_SIZE
	.align		4
.L_13:
        /*0054*/ 	.byte	0x04, 0x11
        /*0056*/ 	.short	(.L_15 - .L_14)
	.align		4
.L_14:
        /*0058*/ 	.word	index@(_Z7reduce3PfS_)
        /*005c*/ 	.word	0x00000000


	//----- nvinfo : EIATTR_MIN_STACK_SIZE
	.align		4
.L_15:
        /*0060*/ 	.byte	0x04, 0x12
        /*0062*/ 	.short	(.L_17 - .L_16)
	.align		4
.L_16:
        /*0064*/ 	.word	index@(_Z7reduce3PfS_)
        /*0068*/ 	.word	0x00000000


	//----- nvinfo : EIATTR_MIN_STACK_SIZE
	.align		4
.L_17:
        /*006c*/ 	.byte	0x04, 0x12
        /*006e*/ 	.short	(.L_19 - .L_18)
	.align		4
.L_18:
        /*0070*/ 	.word	index@(_Z7reduce2PfS_)
        /*0074*/ 	.word	0x00000000


	//----- nvinfo : EIATTR_MIN_STACK_SIZE
	.align		4
.L_19:
        /*0078*/ 	.byte	0x04, 0x12
        /*007a*/ 	.short	(.L_21 - .L_20)
	.align		4
.L_20:
        /*007c*/ 	.word	index@(_Z7reduce1PfS_)
        /*0080*/ 	.word	0x00000000


	//----- nvinfo : EIATTR_MIN_STACK_SIZE
	.align		4
.L_21:
        /*0084*/ 	.byte	0x04, 0x12
        /*0086*/ 	.short	(.L_23 - .L_22)
	.align		4
.L_22:
        /*0088*/ 	.word	index@(_Z7reduce0PfS_)
        /*008c*/ 	.word	0x00000000
.L_23:


//--------------------- .nv.compat                --------------------------
	.section	.nv.compat,"",@"SHT_CUDA_COMPAT_INFO"
	.align	4
        /*0000*/ 	.byte	0x02, 0x09, 0x00, 0x00, 0x02, 0x02, 0x01, 0x00, 0x02, 0x05, 0x05, 0x00, 0x03, 0x07, 0x01, 0x01
        /*0010*/ 	.byte	0x02, 0x03, 0x00, 0x00, 0x02, 0x06, 0x01, 0x00, 0x04, 0x0b, 0x08, 0x00, 0x09, 0x00, 0x00, 0x00
        /*0020*/ 	.byte	0x00, 0x00, 0x00, 0x00


//--------------------- .nv.info._Z7reduce3PfS_   --------------------------
	.section	.nv.info._Z7reduce3PfS_,"",@"SHT_CUDA_INFO"
	.sectionflags	@""
	.align	4


	//----- nvinfo : EIATTR_CUDA_API_VERSION
	.align		4
        /*0000*/ 	.byte	0x04, 0x37
        /*0002*/ 	.short	(.L_25 - .L_24)
.L_24:
        /*0004*/ 	.word	0x00000082


	//----- nvinfo : EIATTR_KPARAM_INFO
	.align		4
.L_25:
        /*0008*/ 	.byte	0x04, 0x17
        /*000a*/ 	.short	(.L_27 - .L_26)
.L_26:
        /*000c*/ 	.word	0x00000000
        /*0010*/ 	.short	0x0001
        /*0012*/ 	.short	0x0008
        /*0014*/ 	.byte	0x00, 0xf5, 0x21, 0x00


	//----- nvinfo : EIATTR_KPARAM_INFO
	.align		4
.L_27:
        /*0018*/ 	.byte	0x04, 0x17
        /*001a*/ 	.short	(.L_29 - .L_28)
.L_28:
        /*001c*/ 	.word	0x00000000
        /*0020*/ 	.short	0x0000
        /*0022*/ 	.short	0x0000
        /*0024*/ 	.byte	0x00, 0xf5, 0x21, 0x00


	//----- nvinfo : EIATTR_SPARSE_MMA_MASK
	.align		4
.L_29:
        /*0028*/ 	.byte	0x03, 0x50
        /*002a*/ 	.short	0x0000


	//----- nvinfo : EIATTR_MAXREG_COUNT
	.align		4
        /*002c*/ 	.byte	0x03, 0x1b
        /*002e*/ 	.short	0x00ff


	//----- nvinfo : EIATTR_NUM_BARRIERS
	.align		4
        /*0030*/ 	.byte	0x02, 0x4c
        /*0032*/ 	.byte	0x01
	.zero		1


	//----- nvinfo : EIATTR_MERCURY_ISA_VERSION
	.align		4
        /*0034*/ 	.byte	0x03, 0x5f
        /*0036*/ 	.short	0x0101


	//----- nvinfo : EIATTR_VRC_CTA_INIT_COUNT
	.align		4
        /*0038*/ 	.byte	0x02, 0x4a
	.zero		1
	.zero		1


	//----- nvinfo : EIATTR_EXIT_INSTR_OFFSETS
	.align		4
        /*003c*/ 	.byte	0x04, 0x1c
        /*003e*/ 	.short	(.L_31 - .L_30)


	//   ....[0]....
.L_30:
        /*0040*/ 	.word	0x00000230


	//   ....[1]....
        /*0044*/ 	.word	0x000002b0


	//----- nvinfo : EIATTR_CBANK_PARAM_SIZE
	.align		4
.L_31:
        /*0048*/ 	.byte	0x03, 0x19
        /*004a*/ 	.short	0x0010


	//----- nvinfo : EIATTR_PARAM_CBANK
	.align		4
        /*004c*/ 	.byte	0x04, 0x0a
        /*004e*/ 	.short	(.L_33 - .L_32)
	.align		4
.L_32:
        /*0050*/ 	.word	index@(.nv.constant0._Z7reduce3PfS_)
        /*0054*/ 	.short	0x0380
        /*0056*/ 	.short	0x0010


	//----- nvinfo : EIATTR_SW_WAR
	.align		4
.L_33:
        /*0058*/ 	.byte	0x04, 0x36
        /*005a*/ 	.short	(.L_35 - .L_34)
.L_34:
        /*005c*/ 	.word	0x00000008
.L_35:


//--------------------- .nv.info._Z7reduce2PfS_   --------------------------
	.section	.nv.info._Z7reduce2PfS_,"",@"SHT_CUDA_INFO"
	.sectionflags	@""
	.align	4


	//----- nvinfo : EIATTR_CUDA_API_VERSION
	.align		4
        /*0000*/ 	.byte	0x04, 0x37
        /*0002*/ 	.short	(.L_37 - .L_36)
.L_36:
        /*0004*/ 	.word	0x00000082


	//----- nvinfo : EIATTR_KPARAM_INFO
	.align		4
.L_37:
        /*0008*/ 	.byte	0x04, 0x17
        /*000a*/ 	.short	(.L_39 - .L_38)
.L_38:
        /*000c*/ 	.word	0x00000000
        /*0010*/ 	.short	0x0001
        /*0012*/ 	.short	0x0008
        /*0014*/ 	.byte	0x00, 0xf5, 0x21, 0x00


	//----- nvinfo : EIATTR_KPARAM_INFO
	.align		4
.L_39:
        /*0018*/ 	.byte	0x04, 0x17
        /*001a*/ 	.short	(.L_41 - .L_40)
.L_40:
        /*001c*/ 	.word	0x00000000
        /*0020*/ 	.short	0x0000
        /*0022*/ 	.short	0x0000
        /*0024*/ 	.byte	0x00, 0xf5, 0x21, 0x00


	//----- nvinfo : EIATTR_SPARSE_MMA_MASK
	.align		4
.L_41:
        /*0028*/ 	.byte	0x03, 0x50
        /*002a*/ 	.short	0x0000


	//----- nvinfo : EIATTR_MAXREG_COUNT
	.align		4
        /*002c*/ 	.byte	0x03, 0x1b
        /*002e*/ 	.short	0x00ff


	//----- nvinfo : EIATTR_NUM_BARRIERS
	.align		4
        /*0030*/ 	.byte	0x02, 0x4c
        /*0032*/ 	.byte	0x01
	.zero		1


	//----- nvinfo : EIATTR_MERCURY_ISA_VERSION
	.align		4
        /*0034*/ 	.byte	0x03, 0x5f
        /*0036*/ 	.short	0x0101


	//----- nvinfo : EIATTR_VRC_CTA_INIT_COUNT
	.align		4
        /*0038*/ 	.byte	0x02, 0x4a
	.zero		1
	.zero		1


	//----- nvinfo : EIATTR_EXIT_INSTR_OFFSETS
	.align		4
        /*003c*/ 	.byte	0x04, 0x1c
        /*003e*/ 	.short	(.L_43 - .L_42)


	//   ....[0]....
.L_42:
        /*0040*/ 	.word	0x000001e0


	//   ....[1]....
        /*0044*/ 	.word	0x00000260


	//----- nvinfo : EIATTR_CBANK_PARAM_SIZE
	.align		4
.L_43:
        /*0048*/ 	.byte	0x03, 0x19
        /*004a*/ 	.short	0x0010


	//----- nvinfo : EIATTR_PARAM_CBANK
	.align		4
        /*004c*/ 	.byte	0x04, 0x0a
        /*004e*/ 	.short	(.L_45 - .L_44)
	.align		4
.L_44:
        /*0050*/ 	.word	index@(.nv.constant0._Z7reduce2PfS_)
        /*0054*/ 	.short	0x0380
        /*0056*/ 	.short	0x0010


	//----- nvinfo : EIATTR_SW_WAR
	.align		4
.L_45:
        /*0058*/ 	.byte	0x04, 0x36
        /*005a*/ 	.short	(.L_47 - .L_46)
.L_46:
        /*005c*/ 	.word	0x00000008
.L_47:


//--------------------- .nv.info._Z7reduce1PfS_   --------------------------
	.section	.nv.info._Z7reduce1PfS_,"",@"SHT_CUDA_INFO"
	.sectionflags	@""
	.align	4


	//----- nvinfo : EIATTR_CUDA_API_VERSION
	.align		4
        /*0000*/ 	.byte	0x04, 0x37
        /*0002*/ 	.short	(.L_49 - .L_48)
.L_48:
        /*0004*/ 	.word	0x00000082


	//----- nvinfo : EIATTR_KPARAM_INFO
	.align		4
.L_49:
        /*0008*/ 	.byte	0x04, 0x17
        /*000a*/ 	.short	(.L_51 - .L_50)
.L_50:
        /*000c*/ 	.word	0x00000000
        /*0010*/ 	.short	0x0001
        /*0012*/ 	.short	0x0008
        /*0014*/ 	.byte	0x00, 0xf5, 0x21, 0x00


	//----- nvinfo : EIATTR_KPARAM_INFO
	.align		4
.L_51:
        /*0018*/ 	.byte	0x04, 0x17
        /*001a*/ 	.short	(.L_53 - .L_52)
.L_52:
        /*001c*/ 	.word	0x00000000
        /*0020*/ 	.short	0x0000
        /*0022*/ 	.short	0x0000
        /*0024*/ 	.byte	0x00, 0xf5, 0x21, 0x00


	//----- nvinfo : EIATTR_SPARSE_MMA_MASK
	.align		4
.L_53:
        /*0028*/ 	.byte	0x03, 0x50
        /*002a*/ 	.short	0x0000


	//----- nvinfo : EIATTR_MAXREG_COUNT
	.align		4
        /*002c*/ 	.byte	0x03, 0x1b
        /*002e*/ 	.short	0x00ff


	//----- nvinfo : EIATTR_NUM_BARRIERS
	.align		4
        /*0030*/ 	.byte	0x02, 0x4c
        /*0032*/ 	.byte	0x01
	.zero		1


	//----- nvinfo : EIATTR_MERCURY_ISA_VERSION
	.align		4
        /*0034*/ 	.byte	0x03, 0x5f
        /*0036*/ 	.short	0x0101


	//----- nvinfo : EIATTR_VRC_CTA_INIT_COUNT
	.align		4
        /*0038*/ 	.byte	0x02, 0x4a
	.zero		1
	.zero		1


	//----- nvinfo : EIATTR_EXIT_INSTR_OFFSETS
	.align		4
        /*003c*/ 	.byte	0x04, 0x1c
        /*003e*/ 	.short	(.L_55 - .L_54)


	//   ....[0]....
.L_54:
        /*0040*/ 	.word	0x00000210


	//   ....[1]....
        /*0044*/ 	.word	0x00000290


	//----- nvinfo : EIATTR_CBANK_PARAM_SIZE
	.align		4
.L_55:
        /*0048*/ 	.byte	0x03, 0x19
        /*004a*/ 	.short	0x0010


	//----- nvinfo : EIATTR_PARAM_CBANK
	.align		4
        /*004c*/ 	.byte	0x04, 0x0a
        /*004e*/ 	.short	(.L_57 - .L_56)
	.align		4
.L_56:
        /*0050*/ 	.word	index@(.nv.constant0._Z7reduce1PfS_)
        /*0054*/ 	.short	0x0380
        /*0056*/ 	.short	0x0010


	//----- nvinfo : EIATTR_SW_WAR
	.align		4
.L_57:
        /*0058*/ 	.byte	0x04, 0x36
        /*005a*/ 	.short	(.L_59 - .L_58)
.L_58:
        /*005c*/ 	.word	0x00000008
.L_59:


//--------------------- .nv.info._Z7reduce0PfS_   --------------------------
	.section	.nv.info._Z7reduce0PfS_,"",@"SHT_CUDA_INFO"
	.sectionflags	@""
	.align	4


	//----- nvinfo : EIATTR_CUDA_API_VERSION
	.align		4
        /*0000*/ 	.byte	0x04, 0x37
        /*0002*/ 	.short	(.L_61 - .L_60)
.L_60:
        /*0004*/ 	.word	0x00000082


	//----- nvinfo : EIATTR_KPARAM_INFO
	.align		4
.L_61:
        /*0008*/ 	.byte	0x04, 0x17
        /*000a*/ 	.short	(.L_63 - .L_62)
.L_62:
        /*000c*/ 	.word	0x00000000
        /*0010*/ 	.short	0x0001
        /*0012*/ 	.short	0x0008
        /*0014*/ 	.byte	0x00, 0xf5, 0x21, 0x00


	//----- nvinfo : EIATTR_KPARAM_INFO
	.align		4
.L_63:
        /*0018*/ 	.byte	0x04, 0x17
        /*001a*/ 	.short	(.L_65 - .L_64)
.L_64:
        /*001c*/ 	.word	0x00000000
        /*0020*/ 	.short	0x0000
        /*0022*/ 	.short	0x0000
        /*0024*/ 	.byte	0x00, 0xf5, 0x21, 0x00


	//----- nvinfo : EIATTR_SPARSE_MMA_MASK
	.align		4
.L_65:
        /*0028*/ 	.byte	0x03, 0x50
        /*002a*/ 	.short	0x0000


	//----- nvinfo : EIATTR_MAXREG_COUNT
	.align		4
        /*002c*/ 	.byte	0x03, 0x1b
        /*002e*/ 	.short	0x00ff


	//----- nvinfo : EIATTR_NUM_BARRIERS
	.align		4
        /*0030*/ 	.byte	0x02, 0x4c
        /*0032*/ 	.byte	0x01
	.zero		1


	//----- nvinfo : EIATTR_MERCURY_ISA_VERSION
	.align		4
        /*0034*/ 	.byte	0x03, 0x5f
        /*0036*/ 	.short	0x0101


	//----- nvinfo : EIATTR_VRC_CTA_INIT_COUNT
	.align		4
        /*0038*/ 	.byte	0x02, 0x4a
	.zero		1
	.zero		1


	//----- nvinfo : EIATTR_EXIT_INSTR_OFFSETS
	.align		4
        /*003c*/ 	.byte	0x04, 0x1c
        /*003e*/ 	.short	(.L_67 - .L_66)


	//   ....[0]....
.L_66:
        /*0040*/ 	.word	0x000001f0


	//   ....[1]....
        /*0044*/ 	.word	0x00000270


	//----- nvinfo : EIATTR_CBANK_PARAM_SIZE
	.align		4
.L_67:
        /*0048*/ 	.byte	0x03, 0x19
        /*004a*/ 	.short	0x0010


	//----- nvinfo : EIATTR_PARAM_CBANK
	.align		4
        /*004c*/ 	.byte	0x04, 0x0a
        /*004e*/ 	.short	(.L_69 - .L_68)
	.align		4
.L_68:
        /*0050*/ 	.word	index@(.nv.constant0._Z7reduce0PfS_)
        /*0054*/ 	.short	0x0380
        /*0056*/ 	.short	0x0010


	//----- nvinfo : EIATTR_SW_WAR
	.align		4
.L_69:
        /*0058*/ 	.byte	0x04, 0x36
        /*005a*/ 	.short	(.L_71 - .L_70)
.L_70:
        /*005c*/ 	.word	0x00000008
.L_71:


//--------------------- .nv.callgraph             --------------------------
	.section	.nv.callgraph,"",@"SHT_CUDA_CALLGRAPH"
	.align	4
	.sectionentsize	8
	.align		4
        /*0000*/ 	.word	0x00000000
	.align		4
        /*0004*/ 	.word	0xffffffff
	.align		4
        /*0008*/ 	.word	0x00000000
	.align		4
        /*000c*/ 	.word	0xfffffffe
	.align		4
        /*0010*/ 	.word	0x00000000
	.align		4
        /*0014*/ 	.word	0xfffffffd
	.align		4
        /*0018*/ 	.word	0x00000000
	.align		4
        /*001c*/ 	.word	0xfffffffc


//--------------------- .text._Z7reduce3PfS_      --------------------------
	.section	.text._Z7reduce3PfS_,"ax",@progbits
	.align	128
        .global         _Z7reduce3PfS_
        .type           _Z7reduce3PfS_,@function
        .size           _Z7reduce3PfS_,(.L_x_12 - _Z7reduce3PfS_)
        .other          _Z7reduce3PfS_,@"STO_CUDA_ENTRY STV_DEFAULT"
_Z7reduce3PfS_:
.text._Z7reduce3PfS_:
[----:B------:R-:W-:Y:S01]  /*0000*/  LDC R1, c[0x0][0x37c] ;  /* 0x0000df00ff017b82 */ /* 0x000fe20000000800 */
[----:B------:R-:W0:Y:S01]  /*0010*/  S2R R9, SR_CTAID.X ;  /* 0x0000000000097919 */ /* 0x000e220000002500 */
[----:B------:R-:W0:Y:S06]  /*0020*/  LDCU UR8, c[0x0][0x360] ;  /* 0x00006c00ff0877ac */ /* 0x000e2c0008000800 */
[----:B------:R-:W1:Y:S01]  /*0030*/  LDC.64 R4, c[0x0][0x380] ;  /* 0x0000e000ff047b82 */ /* 0x000e620000000a00 */
[----:B------:R-:W2:Y:S01]  /*0040*/  S2R R11, SR_TID.X ;  /* 0x00000000000b7919 */ /* 0x000ea20000002100 */
[----:B------:R-:W3:Y:S01]  /*0050*/  LDCU.64 UR6, c[0x0][0x358] ;  /* 0x00006b00ff0677ac */ /* 0x000ee20008000a00 */
[----:B0-----:R-:W-:-:S05]  /*0060*/  IMAD R0, R9, UR8, RZ ;  /* 0x0000000809007c24 */ /* 0x001fca000f8e02ff */
[----:B--2---:R-:W-:-:S04]  /*0070*/  LEA R3, R0, R11, 0x1 ;  /* 0x0000000b00037211 */ /* 0x004fc800078e08ff */
[C---:B------:R-:W-:Y:S01]  /*0080*/  IADD3 R7, PT, PT, R3.reuse, UR8, RZ ;  /* 0x0000000803077c10 */ /* 0x040fe2000fffe0ff */
[----:B-1----:R-:W-:-:S04]  /*0090*/  IMAD.WIDE.U32 R2, R3, 0x4, R4 ;  /* 0x0000000403027825 */ /* 0x002fc800078e0004 */
[----:B------:R-:W-:Y:S02]  /*00a0*/  IMAD.WIDE.U32 R4, R7, 0x4, R4 ;  /* 0x0000000407047825 */ /* 0x000fe400078e0004 */
[----:B---3--:R-:W2:Y:S04]  /*00b0*/  LDG.E R2, desc[UR6][R2.64] ;  /* 0x0000000602027981 */ /* 0x008ea8000c1e1900 */
[----:B------:R-:W2:Y:S01]  /*00c0*/  LDG.E R5, desc[UR6][R4.64] ;  /* 0x0000000604057981 */ /* 0x000ea2000c1e1900 */
[----:B------:R-:W0:Y:S01]  /*00d0*/  S2UR UR5, SR_CgaCtaId ;  /* 0x00000000000579c3 */ /* 0x000e220000008800 */
[----:B------:R-:W-:Y:S01]  /*00e0*/  UMOV UR4, 0x400 ;  /* 0x0000040000047882 */ /* 0x000fe20000000000 */
[----:B------:R-:W-:Y:S01]  /*00f0*/  UISETP.GE.U32.AND UP0, UPT, UR8, 0x2, UPT ;  /* 0x000000020800788c */ /* 0x000fe2000bf06070 */
[----:B------:R-:W-:Y:S01]  /*0100*/  ISETP.NE.AND P0, PT, R11, RZ, PT ;  /* 0x000000ff0b00720c */ /* 0x000fe20003f05270 */
[----:B0-----:R-:W-:-:S06]  /*0110*/  ULEA UR4, UR5, UR4, 0x18 ;  /* 0x0000000405047291 */ /* 0x001fcc000f8ec0ff */
[----:B------:R-:W-:Y:S01]  /*0120*/  LEA R7, R11, UR4, 0x2 ;  /* 0x000000040b077c11 */ /* 0x000fe2000f8e10ff */
[----:B--2---:R-:W-:-:S05]  /*0130*/  FADD R0, R2, R5 ;  /* 0x0000000502007221 */ /* 0x004fca0000000000 */
[----:B------:R0:W-:Y:S01]  /*0140*/  STS [R7], R0 ;  /* 0x0000000007007388 */ /* 0x0001e20000000800 */
[----:B------:R-:W-:Y:S06]  /*0150*/  BAR.SYNC.DEFER_BLOCKING 0x0 ;  /* 0x0000000000007b1d */ /* 0x000fec0000010000 */
[----:B------:R-:W-:Y:S05]  /*0160*/  BRA.U !UP0, `(.L_x_0) ;  /* 0x0000000108307547 */ /* 0x000fea000b800000 */
[----:B0-----:R-:W-:-:S07]  /*0170*/  IMAD.U32 R0, RZ, RZ, UR8 ;  /* 0x00000008ff007e24 */ /* 0x001fce000f8e00ff */
.L_x_1:
[----:B------:R-:W-:-:S04]  /*0180*/  SHF.R.U32.HI R6, RZ, 0x1, R0 ;  /* 0x00000001ff067819 */ /* 0x000fc80000011600 */
[----:B------:R-:W-:-:S13]  /*0190*/  ISETP.GE.U32.AND P1, PT, R11, R6, PT ;  /* 0x000000060b00720c */ /* 0x000fda0003f26070 */
[----:B------:R-:W-:Y:S01]  /*01a0*/  @!P1 LEA R2, R6, R7, 0x2 ;  /* 0x0000000706029211 */ /* 0x000fe200078e10ff */
[----:B------:R-:W-:Y:S05]  /*01b0*/  @!P1 LDS R3, [R7] ;  /* 0x0000000007039984 */ /* 0x000fea0000000800 */
[----:B------:R-:W0:Y:S02]  /*01c0*/  @!P1 LDS R2, [R2] ;  /* 0x0000000002029984 */ /* 0x000e240000000800 */
[----:B0-----:R-:W-:-:S05]  /*01d0*/  @!P1 FADD R4, R2, R3 ;  /* 0x0000000302049221 */ /* 0x001fca0000000000 */
[----:B------:R1:W-:Y:S01]  /*01e0*/  @!P1 STS [R7], R4 ;  /* 0x0000000407009388 */ /* 0x0003e20000000800 */
[----:B------:R-:W-:Y:S01]  /*01f0*/  BAR.SYNC.DEFER_BLOCKING 0x0 ;  /* 0x0000000000007b1d */ /* 0x000fe20000010000 */
[----:B------:R-:W-:Y:S01]  /*0200*/  ISETP.GT.U32.AND P1, PT, R0, 0x3, PT ;  /* 0x000000030000780c */ /* 0x000fe20003f24070 */
[----:B------:R-:W-:-:S12]  /*0210*/  IMAD.MOV.U32 R0, RZ, RZ, R6 ;  /* 0x000000ffff007224 */ /* 0x000fd800078e0006 */
[----:B-1----:R-:W-:Y:S05]  /*0220*/  @P1 BRA `(.L_x_1) ;  /* 0xfffffffc00d41947 */ /* 0x002fea000383ffff */
.L_x_0:
[----:B------:R-:W-:Y:S05]  /*0230*/  @P0 EXIT ;  /* 0x000000000000094d */ /* 0x000fea0003800000 */
[----:B------:R-:W1:Y:S01]  /*0240*/  S2UR UR5, SR_CgaCtaId ;  /* 0x00000000000579c3 */ /* 0x000e620000008800 */
[----:B------:R-:W-:-:S07]  /*0250*/  UMOV UR4, 0x400 ;  /* 0x0000040000047882 */ /* 0x000fce0000000000 */
[----:B------:R-:W2:Y:S01]  /*0260*/  LDC.64 R2, c[0x0][0x388] ;  /* 0x0000e200ff027b82 */ /* 0x000ea20000000a00 */
[----:B-1----:R-:W-:Y:S01]  /*0270*/  ULEA UR4, UR5, UR4, 0x18 ;  /* 0x0000000405047291 */ /* 0x002fe2000f8ec0ff */
[----:B--2---:R-:W-:-:S08]  /*0280*/  IMAD.WIDE.U32 R2, R9, 0x4, R2 ;  /* 0x0000000409027825 */ /* 0x004fd000078e0002 */
[----:B------:R-:W1:Y:S04]  /*0290*/  LDS R5, [UR4] ;  /* 0x00000004ff057984 */ /* 0x000e680008000800 */
[----:B-1----:R-:W-:Y:S01]  /*02a0*/  STG.E desc[UR6][R2.64], R5 ;  /* 0x0000000502007986 */ /* 0x002fe2000c101906 */
[----:B------:R-:W-:Y:S05]  /*02b0*/  EXIT ;  /* 0x000000000000794d */ /* 0x000fea0003800000 */
.L_x_2:
[----:B------:R-:W-:-:S00]  /*02c0*/  BRA `(.L_x_2) ;  /* 0xfffffffc00fc7947 */ /* 0x000fc0000383ffff */
[----:B------:R-:W-:-:S00]  /*02d0*/  NOP ;  /* 0x0000000000007918 */ /* 0x000fc00000000000 */
        /* <DEDUP_REMOVED lines=10> */
.L_x_12:


//--------------------- .text._Z7reduce2PfS_      --------------------------
	.section	.text._Z7reduce2PfS_,"ax",@progbits
	.align	128
        .global         _Z7reduce2PfS_
        .type           _Z7reduce2PfS_,@function
        .size           _Z7reduce2PfS_,(.L_x_13 - _Z7reduce2PfS_)
        .other          _Z7reduce2PfS_,@"STO_CUDA_ENTRY STV_DEFAULT"
_Z7reduce2PfS_:
.text._Z7reduce2PfS_:
[----:B------:R-:W-:Y:S01]  /*0000*/  LDC R1, c[0x0][0x37c] ;  /* 0x0000df00ff017b82 */ /* 0x000fe20000000800 */
[----:B------:R-:W0:Y:S07]  /*0010*/  S2R R6, SR_TID.X ;  /* 0x0000000000067919 */ /* 0x000e2e0000002100 */
[----:B------:R-:W1:Y:S01]  /*0020*/  LDC.64 R2, c[0x0][0x380] ;  /* 0x0000e000ff027b82 */ /* 0x000e620000000a00 */
[----:B------:R-:W0:Y:S01]  /*0030*/  LDCU UR8, c[0x0][0x360] ;  /* 0x00006c00ff0877ac */ /* 0x000e220008000800 */
[----:B------:R-:W0:Y:S01]  /*0040*/  S2R R7, SR_CTAID.X ;  /* 0x0000000000077919 */ /* 0x000e220000002500 */
[----:B------:R-:W2:Y:S01]  /*0050*/  LDCU.64 UR6, c[0x0][0x358] ;  /* 0x00006b00ff0677ac */ /* 0x000ea20008000a00 */
[----:B0-----:R-:W-:-:S04]  /*0060*/  IMAD R5, R7, UR8, R6 ;  /* 0x0000000807057c24 */ /* 0x001fc8000f8e0206 */
[----:B-1----:R-:W-:-:S06]  /*0070*/  IMAD.WIDE.U32 R2, R5, 0x4, R2 ;  /* 0x0000000405027825 */ /* 0x002fcc00078e0002 */
[----:B--2---:R-:W2:Y:S01]  /*0080*/  LDG.E R2, desc[UR6][R2.64] ;  /* 0x0000000602027981 */ /* 0x004ea2000c1e1900 */
[----:B------:R-:W0:Y:S01]  /*0090*/  S2UR UR5, SR_CgaCtaId ;  /* 0x00000000000579c3 */ /* 0x000e220000008800 */
[----:B------:R-:W-:Y:S01]  /*00a0*/  UMOV UR4, 0x400 ;  /* 0x0000040000047882 */ /* 0x000fe20000000000 */
[----:B------:R-:W-:Y:S01]  /*00b0*/  UISETP.GE.U32.AND UP0, UPT, UR8, 0x2, UPT ;  /* 0x000000020800788c */ /* 0x000fe2000bf06070 */
[----:B------:R-:W-:Y:S01]  /*00c0*/  ISETP.NE.AND P0, PT, R6, RZ, PT ;  /* 0x000000ff0600720c */ /* 0x000fe20003f05270 */
[----:B0-----:R-:W-:-:S06]  /*00d0*/  ULEA UR4, UR5, UR4, 0x18 ;  /* 0x0000000405047291 */ /* 0x001fcc000f8ec0ff */
[----:B------:R-:W-:-:S05]  /*00e0*/  LEA R5, R6, UR4, 0x2 ;  /* 0x0000000406057c11 */ /* 0x000fca000f8e10ff */
[----:B--2---:R0:W-:Y:S01]  /*00f0*/  STS [R5], R2 ;  /* 0x0000000205007388 */ /* 0x0041e20000000800 */
[----:B------:R-:W-:Y:S06]  /*0100*/  BAR.SYNC.DEFER_BLOCKING 0x0 ;  /* 0x0000000000007b1d */ /* 0x000fec0000010000 */
[----:B------:R-:W-:Y:S05]  /*0110*/  BRA.U !UP0, `(.L_x_3) ;  /* 0x0000000108307547 */ /* 0x000fea000b800000 */
[----:B------:R-:W-:-:S07]  /*0120*/  IMAD.U32 R0, RZ, RZ, UR8 ;  /* 0x00000008ff007e24 */ /* 0x000fce000f8e00ff */
.L_x_4:
[----:B------:R-:W-:-:S04]  /*0130*/  SHF.R.U32.HI R8, RZ, 0x1, R0 ;  /* 0x00000001ff087819 */ /* 0x000fc80000011600 */
[----:B------:R-:W-:-:S13]  /*0140*/  ISETP.GE.U32.AND P1, PT, R6, R8, PT ;  /* 0x000000080600720c */ /* 0x000fda0003f26070 */
[----:B0-----:R-:W-:Y:S01]  /*0150*/  @!P1 LEA R2, R8, R5, 0x2 ;  /* 0x0000000508029211 */ /* 0x001fe200078e10ff */
        /* <DEDUP_REMOVED lines=8> */
.L_x_3:
[----:B------:R-:W-:Y:S05]  /*01e0*/  @P0 EXIT ;  /* 0x000000000000094d */ /* 0x000fea0003800000 */
[----:B------:R-:W1:Y:S01]  /*01f0*/  S2UR UR5, SR_CgaCtaId ;  /* 0x00000000000579c3 */ /* 0x000e620000008800 */
[----:B------:R-:W-:-:S07]  /*0200*/  UMOV UR4, 0x400 ;  /* 0x0000040000047882 */ /* 0x000fce0000000000 */
[----:B0-----:R-:W0:Y:S01]  /*0210*/  LDC.64 R2, c[0x0][0x388] ;  /* 0x0000e200ff027b82 */ /* 0x001e220000000a00 */
[----:B-1----:R-:W-:Y:S01]  /*0220*/  ULEA UR4, UR5, UR4, 0x18 ;  /* 0x0000000405047291 */ /* 0x002fe2000f8ec0ff */
[----:B0-----:R-:W-:-:S08]  /*0230*/  IMAD.WIDE.U32 R2, R7, 0x4, R2 ;  /* 0x0000000407027825 */ /* 0x001fd000078e0002 */
[----:B------:R-:W0:Y:S04]  /*0240*/  LDS R5, [UR4] ;  /* 0x00000004ff057984 */ /* 0x000e280008000800 */
[----:B0-----:R-:W-:Y:S01]  /*0250*/  STG.E desc[UR6][R2.64], R5 ;  /* 0x0000000502007986 */ /* 0x001fe2000c101906 */
[----:B------:R-:W-:Y:S05]  /*0260*/  EXIT ;  /* 0x000000000000794d */ /* 0x000fea0003800000 */
.L_x_5:
        /* <DEDUP_REMOVED lines=9> */
.L_x_13:


//--------------------- .text._Z7reduce1PfS_      --------------------------
	.section	.text._Z7reduce1PfS_,"ax",@progbits
	.align	128
        .global         _Z7reduce1PfS_
        .type           _Z7reduce1PfS_,@function
        .size           _Z7reduce1PfS_,(.L_x_14 - _Z7reduce1PfS_)
        .other          _Z7reduce1PfS_,@"STO_CUDA_ENTRY STV_DEFAULT"
_Z7reduce1PfS_:
.text._Z7reduce1PfS_:
[----:B------:R-:W-:Y:S01]  /*0000*/  LDC R1, c[0x0][0x37c] ;  /* 0x0000df00ff017b82 */ /* 0x000fe20000000800 */
[----:B------:R-:W0:Y:S07]  /*0010*/  S2R R7, SR_CTAID.X ;  /* 0x0000000000077919 */ /* 0x000e2e0000002500 */
[----:B------:R-:W1:Y:S01]  /*0020*/  LDC.64 R2, c[0x0][0x380] ;  /* 0x0000e000ff027b82 */ /* 0x000e620000000a00 */
[----:B------:R-:W0:Y:S01]  /*0030*/  LDCU UR7, c[0x0][0x360] ;  /* 0x00006c00ff0777ac */ /* 0x000e220008000800 */
[----:B------:R-:W0:Y:S01]  /*0040*/  S2R R4, SR_TID.X ;  /* 0x0000000000047919 */ /* 0x000e220000002100 */
        /* <DEDUP_REMOVED lines=13> */
[----:B------:R-:W-:-:S05]  /*0120*/  UMOV UR5, 0x1 ;  /* 0x0000000100057882 */ /* 0x000fca0000000000 */
.L_x_7:
[----:B------:R-:W-:-:S04]  /*0130*/  USHF.L.U32 UR6, UR5, 0x1, URZ ;  /* 0x0000000105067899 */ /* 0x000fc800080006ff */
[----:B------:R-:W-:Y:S02]  /*0140*/  UISETP.GE.U32.AND UP0, UPT, UR6, UR7, UPT ;  /* 0x000000070600728c */ /* 0x000fe4000bf06070 */
[----:B01----:R-:W-:-:S05]  /*0150*/  IMAD R2, R4, UR6, RZ ;  /* 0x0000000604027c24 */ /* 0x003fca000f8e02ff */
[----:B------:R-:W-:-:S13]  /*0160*/  ISETP.GE.U32.AND P0, PT, R2, UR7, PT ;  /* 0x0000000702007c0c */ /* 0x000fda000bf06070 */
[C---:B------:R-:W-:Y:S01]  /*0170*/  @!P0 IADD3 R0, PT, PT, R2.reuse, UR5, RZ ;  /* 0x0000000502008c10 */ /* 0x040fe2000fffe0ff */
[----:B------:R-:W-:Y:S01]  /*0180*/  UMOV UR5, UR6 ;  /* 0x0000000600057c82 */ /* 0x000fe20008000000 */
[----:B------:R-:W-:Y:S02]  /*0190*/  @!P0 LEA R2, R2, UR4, 0x2 ;  /* 0x0000000402028c11 */ /* 0x000fe4000f8e10ff */
[----:B------:R-:W-:-:S03]  /*01a0*/  @!P0 LEA R0, R0, UR4, 0x2 ;  /* 0x0000000400008c11 */ /* 0x000fc6000f8e10ff */
[----:B------:R-:W-:Y:S04]  /*01b0*/  @!P0 LDS R3, [R2] ;  /* 0x0000000002038984 */ /* 0x000fe80000000800 */
[----:B------:R-:W0:Y:S02]  /*01c0*/  @!P0 LDS R0, [R0] ;  /* 0x0000000000008984 */ /* 0x000e240000000800 */
[----:B0-----:R-:W-:-:S05]  /*01d0*/  @!P0 FADD R3, R0, R3 ;  /* 0x0000000300038221 */ /* 0x001fca0000000000 */
[----:B------:R1:W-:Y:S01]  /*01e0*/  @!P0 STS [R2], R3 ;  /* 0x0000000302008388 */ /* 0x0003e20000000800 */
[----:B------:R-:W-:Y:S06]  /*01f0*/  BAR.SYNC.DEFER_BLOCKING 0x0 ;  /* 0x0000000000007b1d */ /* 0x000fec0000010000 */
[----:B------:R-:W-:Y:S05]  /*0200*/  BRA.U !UP0, `(.L_x_7) ;  /* 0xfffffffd08c87547 */ /* 0x000fea000b83ffff */
.L_x_6:
[----:B------:R-:W-:Y:S05]  /*0210*/  @P1 EXIT ;  /* 0x000000000000194d */ /* 0x000fea0003800000 */
[----:B------:R-:W2:Y:S01]  /*0220*/  S2UR UR5, SR_CgaCtaId ;  /* 0x00000000000579c3 */ /* 0x000ea20000008800 */
[----:B------:R-:W-:-:S07]  /*0230*/  UMOV UR4, 0x400 ;  /* 0x0000040000047882 */ /* 0x000fce0000000000 */
[----:B01----:R-:W0:Y:S01]  /*0240*/  LDC.64 R2, c[0x0][0x388] ;  /* 0x0000e200ff027b82 */ /* 0x003e220000000a00 */
[----:B--2---:R-:W-:Y:S01]  /*0250*/  ULEA UR4, UR5, UR4, 0x18 ;  /* 0x0000000405047291 */ /* 0x004fe2000f8ec0ff */
[----:B0-----:R-:W-:-:S08]  /*0260*/  IMAD.WIDE.U32 R2, R7, 0x4, R2 ;  /* 0x0000000407027825 */ /* 0x001fd000078e0002 */
[----:B------:R-:W0:Y:S04]  /*0270*/  LDS R5, [UR4] ;  /* 0x00000004ff057984 */ /* 0x000e280008000800 */
[----:B0-----:R-:W-:Y:S01]  /*0280*/  STG.E desc[UR8][R2.64], R5 ;  /* 0x0000000502007986 */ /* 0x001fe2000c101908 */
[----:B------:R-:W-:Y:S05]  /*0290*/  EXIT ;  /* 0x000000000000794d */ /* 0x000fea0003800000 */
.L_x_8:
        /* <DEDUP_REMOVED lines=14> */
.L_x_14:


//--------------------- .text._Z7reduce0PfS_      --------------------------
	.section	.text._Z7reduce0PfS_,"ax",@progbits
	.align	128
        .global         _Z7reduce0PfS_
        .type           _Z7reduce0PfS_,@function
        .size           _Z7reduce0PfS_,(.L_x_15 - _Z7reduce0PfS_)
        .other          _Z7reduce0PfS_,@"STO_CUDA_ENTRY STV_DEFAULT"
_Z7reduce0PfS_:
.text._Z7reduce0PfS_:
        /* <DEDUP_REMOVED lines=18> */
[----:B------:R-:W-:-:S07]  /*0120*/  HFMA2 R0, -RZ, RZ, 0, 5.9604644775390625e-08 ;  /* 0x00000001ff007431 */ /* 0x000fce00000001ff */
.L_x_10:
[----:B------:R-:W-:-:S05]  /*0130*/  SHF.L.U32 R8, R0, 0x1, RZ ;  /* 0x0000000100087819 */ /* 0x000fca00000006ff */
[----:B0-----:R-:W-:-:S05]  /*0140*/  VIADD R2, R8, 0xffffffff ;  /* 0xffffffff08027836 */ /* 0x001fca0000000000 */
[----:B------:R-:W-:-:S13]  /*0150*/  LOP3.LUT P1, RZ, R2, R6, RZ, 0xc0, !PT ;  /* 0x0000000602ff7212 */ /* 0x000fda000782c0ff */
[----:B------:R-:W-:Y:S01]  /*0160*/  @!P1 LEA R2, R0, R5, 0x2 ;  /* 0x0000000500029211 */ /* 0x000fe200078e10ff */
[----:B------:R-:W-:Y:S01]  /*0170*/  @!P1 LDS R3, [R5] ;  /* 0x0000000005039984 */ /* 0x000fe20000000800 */
[----:B------:R-:W-:-:S04]  /*0180*/  IMAD.MOV.U32 R0, RZ, RZ, R8 ;  /* 0x000000ffff007224 */ /* 0x000fc800078e0008 */
[----:B------:R-:W0:Y:S02]  /*0190*/  @!P1 LDS R2, [R2] ;  /* 0x0000000002029984 */ /* 0x000e240000000800 */
[----:B0-----:R-:W-:-:S05]  /*01a0*/  @!P1 FADD R4, R2, R3 ;  /* 0x0000000302049221 */ /* 0x001fca0000000000 */
[----:B------:R1:W-:Y:S01]  /*01b0*/  @!P1 STS [R5], R4 ;  /* 0x0000000405009388 */ /* 0x0003e20000000800 */
[----:B------:R-:W-:Y:S01]  /*01c0*/  BAR.SYNC.DEFER_BLOCKING 0x0 ;  /* 0x0000000000007b1d */ /* 0x000fe20000010000 */
[----:B------:R-:W-:-:S13]  /*01d0*/  ISETP.GE.U32.AND P1, PT, R8, UR8, PT ;  /* 0x0000000808007c0c */ /* 0x000fda000bf26070 */
[----:B-1----:R-:W-:Y:S05]  /*01e0*/  @!P1 BRA `(.L_x_10) ;  /* 0xfffffffc00d09947 */ /* 0x002fea000383ffff */
.L_x_9:
        /* <DEDUP_REMOVED lines=9> */
.L_x_11:
        /* <DEDUP_REMOVED lines=16> */
.L_x_15:


//--------------------- .nv.shared._Z7reduce3PfS_ --------------------------
	.section	.nv.shared._Z7reduce3PfS_,"aw",@nobits
	.sectionflags	@""
	.align	4
.nv.shared._Z7reduce3PfS_:
	.zero		2048


//--------------------- .nv.shared.reserved.0     --------------------------
	.section	.nv.shared.reserved.0,"aw",@nobits
	.weak		__nv_reservedSMEM_offset_0_alias
	.size		__nv_reservedSMEM_offset_0_alias, 0, 64
	.other		__nv_reservedSMEM_offset_0_alias,@"STO_CUDA_RESERVED_SHARED STV_DEFAULT"
__nv_reservedSMEM_offset_0_alias:
	.zero		0
	.zero		64


//--------------------- .nv.shared._Z7reduce2PfS_ --------------------------
	.section	.nv.shared._Z7reduce2PfS_,"aw",@nobits
	.sectionflags	@""
	.align	4
.nv.shared._Z7reduce2PfS_:
	.zero		2048


//--------------------- .nv.shared._Z7reduce1PfS_ --------------------------
	.section	.nv.shared._Z7reduce1PfS_,"aw",@nobits
	.sectionflags	@""
	.align	4
.nv.shared._Z7reduce1PfS_:
	.zero		2048


//--------------------- .nv.shared._Z7reduce0PfS_ --------------------------
	.section	.nv.shared._Z7reduce0PfS_,"aw",@nobits
	.sectionflags	@""
	.align	4
.nv.shared._Z7reduce0PfS_:
	.zero		2048


//--------------------- .nv.constant0._Z7reduce3PfS_ --------------------------
	.section	.nv.constant0._Z7reduce3PfS_,"a",@progbits
	.sectionflags	@""
	.align	4
.nv.constant0._Z7reduce3PfS_:
	.zero		912


//--------------------- .nv.constant0._Z7reduce2PfS_ --------------------------
	.section	.nv.constant0._Z7reduce2PfS_,"a",@progbits
	.sectionflags	@""
	.align	4
.nv.constant0._Z7reduce2PfS_:
	.zero		912


//--------------------- .nv.constant0._Z7reduce1PfS_ --------------------------
	.section	.nv.constant0._Z7reduce1PfS_,"a",@progbits
	.sectionflags	@""
	.align	4
.nv.constant0._Z7reduce1PfS_:
	.zero		912


//--------------------- .nv.constant0._Z7reduce0PfS_ --------------------------
	.section	.nv.constant0._Z7reduce0PfS_,"a",@progbits
	.sectionflags	@""
	.align	4
.nv.constant0._Z7reduce0PfS_:
	.zero		912


//--------------------- SYMBOLS --------------------------

	.type		.nv.reservedSmem.offset0,@object
	.size		.nv.reservedSmem.offset0,0x4
	.type		.nv.reservedSmem.cap,@object
	.size		.nv.reservedSmem.cap,0x4
